//
// Generated by NVIDIA NVVM Compiler
//
// Compiler Build ID: CL-36424714
// Cuda compilation tools, release 13.0, V13.0.88
// Based on NVVM 20.0.0
//

.version 9.0
.target sm_100
.address_size 64

	// .globl	greedy_sample
.extern .shared .align 16 .b8 sdata[];

.visible .entry greedy_sample(
	.param .u64 .ptr .align 1 greedy_sample_param_0,
	.param .u32 greedy_sample_param_1,
	.param .u64 .ptr .align 1 greedy_sample_param_2
)
{
	.reg .pred 	%p<12>;
	.reg .b32 	%r<21>;
	.reg .b32 	%f<13>;
	.reg .b64 	%rd<9>;

	ld.param.u64 	%rd3, [greedy_sample_param_0];
	ld.param.u32 	%r11, [greedy_sample_param_1];
	ld.param.u64 	%rd4, [greedy_sample_param_2];
	cvta.to.global.u64 	%rd1, %rd3;
	cvta.to.global.u64 	%rd2, %rd4;
	mov.u32 	%r1, %tid.x;
	setp.ge.s32 	%p1, %r1, %r11;
	mov.f32 	%f12, 0fF149F2CA;
	@%p1 bra 	$L__BB0_3;
	mov.f32 	%f12, 0fF149F2CA;
	mov.u32 	%r2, %ntid.x;
	mov.u32 	%r18, %r1;
$L__BB0_2:
	mul.wide.s32 	%rd5, %r18, 4;
	add.s64 	%rd6, %rd1, %rd5;
	ld.global.f32 	%f8, [%rd6];
	setp.gt.f32 	%p2, %f8, %f12;
	selp.f32 	%f12, %f8, %f12, %p2;
	add.s32 	%r18, %r18, %r2;
	setp.lt.s32 	%p3, %r18, %r11;
	@%p3 bra 	$L__BB0_2;
$L__BB0_3:
	shl.b32 	%r12, %r1, 2;
	mov.u32 	%r13, sdata;
	add.s32 	%r5, %r13, %r12;
	st.shared.f32 	[%r5], %f12;
	bar.sync 	0;
	mov.u32 	%r19, %ntid.x;
	setp.lt.u32 	%p4, %r19, 2;
	@%p4 bra 	$L__BB0_8;
$L__BB0_4:
	mov.u32 	%r7, %r19;
	shr.u32 	%r19, %r7, 1;
	setp.ge.u32 	%p5, %r1, %r19;
	@%p5 bra 	$L__BB0_7;
	shl.b32 	%r14, %r19, 2;
	add.s32 	%r15, %r5, %r14;
	ld.shared.f32 	%f4, [%r15];
	ld.shared.f32 	%f9, [%r5];
	setp.leu.f32 	%p6, %f4, %f9;
	@%p6 bra 	$L__BB0_7;
	st.shared.f32 	[%r5], %f4;
$L__BB0_7:
	bar.sync 	0;
	setp.gt.u32 	%p7, %r7, 3;
	@%p7 bra 	$L__BB0_4;
$L__BB0_8:
	setp.ne.s32 	%p8, %r1, 0;
	@%p8 bra 	$L__BB0_15;
	setp.lt.s32 	%p9, %r11, 1;
	@%p9 bra 	$L__BB0_14;
	mov.b32 	%r20, 0;
	ld.shared.f32 	%f5, [sdata];
$L__BB0_11:
	mul.wide.u32 	%rd7, %r20, 4;
	add.s64 	%rd8, %rd1, %rd7;
	ld.global.f32 	%f10, [%rd8];
	setp.neu.f32 	%p10, %f10, %f5;
	@%p10 bra 	$L__BB0_13;
	st.global.u32 	[%rd2], %r20;
	bra.uni 	$L__BB0_15;
$L__BB0_13:
	add.s32 	%r20, %r20, 1;
	setp.ne.s32 	%p11, %r20, %r11;
	@%p11 bra 	$L__BB0_11;
$L__BB0_14:
	mov.b32 	%r17, 0;
	st.global.u32 	[%rd2], %r17;
$L__BB0_15:
	ret;

}


// ===== COMPILED SASS (sm_100) =====

	.target	sm_100

	.elftype	@"ET_EXEC"


//--------------------- .note.nv.tkinfo           --------------------------
	.section	.note.nv.tkinfo,"",@"SHT_NOTE"
	.sectionflags	@"SHF_NOTE_NV_TKINFO"
	.tkinfo
        /*0018*/ 	.word	0x00000002
        /*0030*/ 	.string	""
        /*0030*/ 	.string	"ptxas"
        /*0030*/ 	.string	"Cuda compilation tools, release 13.0, V13.0.88"
        /*0030*/ 	.string	"Build cuda_13.0.r13.0/compiler.36424714_0"
        /*0030*/ 	.string	"-arch sm_100 -m 64 "



//--------------------- .note.nv.cuinfo           --------------------------
	.section	.note.nv.cuinfo,"",@"SHT_NOTE"
	.sectionflags	@"SHF_NOTE_NV_CUINFO"
        /*0018*/ 	.short	0x0002
        /*001a*/ 	.short	0x0064
        /*001c*/ 	.short	0x0082
	.zero		2


//--------------------- .nv.info                  --------------------------
	.section	.nv.info,"",@"SHT_CUDA_INFO"
	.align	4


	//----- nvinfo : EIATTR_REGCOUNT
	.align		4
        /*0000*/ 	.byte	0x04, 0x2f
        /*0002*/ 	.short	(.L_1 - .L_0)
	.align		4
.L_0:
        /*0004*/ 	.word	index@(greedy_sample)
        /*0008*/ 	.word	0x0000000c


	//----- nvinfo : EIATTR_FRAME_SIZE
	.align		4
.L_1:
        /*000c*/ 	.byte	0x04, 0x11
        /*000e*/ 	.short	(.L_3 - .L_2)
	.align		4
.L_2:
        /*0010*/ 	.word	index@(greedy_sample)
        /*0014*/ 	.word	0x00000000


	//----- nvinfo : EIATTR_MIN_STACK_SIZE
	.align		4
.L_3:
        /*0018*/ 	.byte	0x04, 0x12
        /*001a*/ 	.short	(.L_5 - .L_4)
	.align		4
.L_4:
        /*001c*/ 	.word	index@(greedy_sample)
        /*0020*/ 	.word	0x00000000
.L_5:


//--------------------- .nv.compat                --------------------------
	.section	.nv.compat,"",@"SHT_CUDA_COMPAT_INFO"
	.align	4
        /*0000*/ 	.byte	0x02, 0x09, 0x00, 0x00, 0x02, 0x02, 0x01, 0x00, 0x02, 0x05, 0x05, 0x00, 0x03, 0x07, 0x01, 0x01
        /*0010*/ 	.byte	0x02, 0x03, 0x00, 0x00, 0x02, 0x06, 0x01, 0x00, 0x04, 0x0b, 0x08, 0x00, 0x09, 0x00, 0x00, 0x00
        /*0020*/ 	.byte	0x00, 0x00, 0x00, 0x00


//--------------------- .nv.info.greedy_sample    --------------------------
	.section	.nv.info.greedy_sample,"",@"SHT_CUDA_INFO"
	.sectionflags	@""
	.align	4


	//----- nvinfo : EIATTR_CUDA_API_VERSION
	.align		4
        /*0000*/ 	.byte	0x04, 0x37
        /*0002*/ 	.short	(.L_7 - .L_6)
.L_6:
        /*0004*/ 	.word	0x00000082


	//----- nvinfo : EIATTR_KPARAM_INFO
	.align		4
.L_7:
        /*0008*/ 	.byte	0x04, 0x17
        /*000a*/ 	.short	(.L_9 - .L_8)
.L_8:
        /*000c*/ 	.word	0x00000000
        /*0010*/ 	.short	0x0002
        /*0012*/ 	.short	0x0010
        /*0014*/ 	.byte	0x00, 0xf5, 0x21, 0x00


	//----- nvinfo : EIATTR_KPARAM_INFO
	.align		4
.L_9:
        /*0018*/ 	.byte	0x04, 0x17
        /*001a*/ 	.short	(.L_11 - .L_10)
.L_10:
        /*001c*/ 	.word	0x00000000
        /*0020*/ 	.short	0x0001
        /*0022*/ 	.short	0x0008
        /*0024*/ 	.byte	0x00, 0xf0, 0x11, 0x00


	//----- nvinfo : EIATTR_KPARAM_INFO
	.align		4
.L_11:
        /*0028*/ 	.byte	0x04, 0x17
        /*002a*/ 	.short	(.L_13 - .L_12)
.L_12:
        /*002c*/ 	.word	0x00000000
        /*0030*/ 	.short	0x0000
        /*0032*/ 	.short	0x0000
        /*0034*/ 	.byte	0x00, 0xf5, 0x21, 0x00


	//----- nvinfo : EIATTR_SPARSE_MMA_MASK
	.align		4
.L_13:
        /*0038*/ 	.byte	0x03, 0x50
        /*003a*/ 	.short	0x0000


	//----- nvinfo : EIATTR_MAXREG_COUNT
	.align		4
        /*003c*/ 	.byte	0x03, 0x1b
        /*003e*/ 	.short	0x00ff


	//----- nvinfo : EIATTR_NUM_BARRIERS
	.align		4
        /*0040*/ 	.byte	0x02, 0x4c
        /*0042*/ 	.byte	0x01
	.zero		1


	//----- nvinfo : EIATTR_MERCURY_ISA_VERSION
	.align		4
        /*0044*/ 	.byte	0x03, 0x5f
        /*0046*/ 	.short	0x0101


	//----- nvinfo : EIATTR_VRC_CTA_INIT_COUNT
	.align		4
        /*0048*/ 	.byte	0x02, 0x4a
	.zero		1
	.zero		1


	//----- nvinfo : EIATTR_EXIT_INSTR_OFFSETS
	.align		4
        /*004c*/ 	.byte	0x04, 0x1c
        /*004e*/ 	.short	(.L_15 - .L_14)


	//   ....[0]....
.L_14:
        /*0050*/ 	.word	0x000002d0


	//   ....[1]....
        /*0054*/ 	.word	0x00000410


	//   ....[2]....
        /*0058*/ 	.word	0x00000440


	//----- nvinfo : EIATTR_CRS_STACK_SIZE
	.align		4
.L_15:
        /*005c*/ 	.byte	0x04, 0x1e
        /*005e*/ 	.short	(.L_17 - .L_16)
.L_16:
        /*0060*/ 	.word	0x00000000


	//----- nvinfo : EIATTR_CBANK_PARAM_SIZE
	.align		4
.L_17:
        /*0064*/ 	.byte	0x03, 0x19
        /*0066*/ 	.short	0x0018


	//----- nvinfo : EIATTR_PARAM_CBANK
	.align		4
        /*0068*/ 	.byte	0x04, 0x0a
        /*006a*/ 	.short	(.L_19 - .L_18)
	.align		4
.L_18:
        /*006c*/ 	.word	index@(.nv.constant0.greedy_sample)
        /*0070*/ 	.short	0x0380
        /*0072*/ 	.short	0x0018


	//----- nvinfo : EIATTR_SW_WAR
	.align		4
.L_19:
        /*0074*/ 	.byte	0x04, 0x36
        /*0076*/ 	.short	(.L_21 - .L_20)
.L_20:
        /*0078*/ 	.word	0x00000008
.L_21:


//--------------------- .nv.callgraph             --------------------------
	.section	.nv.callgraph,"",@"SHT_CUDA_CALLGRAPH"
	.align	4
	.sectionentsize	8
	.align		4
        /*0000*/ 	.word	0x00000000
	.align		4
        /*0004*/ 	.word	0xffffffff
	.align		4
        /*0008*/ 	.word	0x00000000
	.align		4
        /*000c*/ 	.word	0xfffffffe
	.align		4
        /*0010*/ 	.word	0x00000000
	.align		4
        /*0014*/ 	.word	0xfffffffd
	.align		4
        /*0018*/ 	.word	0x00000000
	.align		4
        /*001c*/ 	.word	0xfffffffc


//--------------------- .text.greedy_sample       --------------------------
	.section	.text.greedy_sample,"ax",@progbits
	.align	128
        .global         greedy_sample
        .type           greedy_sample,@function
        .size           greedy_sample,(.L_x_11 - greedy_sample)
        .other          greedy_sample,@"STO_CUDA_ENTRY STV_DEFAULT"
greedy_sample:
.text.greedy_sample:
[----:B------:R-:W-:Y:S01]  /*0000*/  LDC R1, c[0x0][0x37c] ;  /* 0x0000df00ff017b82 */ /* 0x000fe20000000800 */
[----:B------:R-:W0:Y:S01]  /*0010*/  S2R R9, SR_TID.X ;  /* 0x0000000000097919 */ /* 0x000e220000002100 */
[----:B------:R-:W0:Y:S01]  /*0020*/  LDCU UR4, c[0x0][0x388] ;  /* 0x00007100ff0477ac */ /* 0x000e220008000800 */
[----:B------:R-:W-:Y:S01]  /*0030*/  BSSY.RECONVERGENT B0, `(.L_x_0) ;  /* 0x0000010000007945 */ /* 0x000fe20003800200 */
[----:B------:R-:W-:Y:S01]  /*0040*/  IMAD.MOV.U32 R0, RZ, RZ, -0xeb60d36 ;  /* 0xf149f2caff007424 */ /* 0x000fe200078e00ff */
[----:B------:R-:W1:Y:S01]  /*0050*/  LDCU.64 UR6, c[0x0][0x358] ;  /* 0x00006b00ff0677ac */ /* 0x000e620008000a00 */
[----:B0-----:R-:W-:-:S13]  /*0060*/  ISETP.GE.AND P0, PT, R9, UR4, PT ;  /* 0x0000000409007c0c */ /* 0x001fda000bf06270 */
[----:B-1----:R-:W-:Y:S05]  /*0070*/  @P0 BRA `(.L_x_1) ;  /* 0x00000000002c0947 */ /* 0x002fea0003800000 */
[----:B------:R-:W0:Y:S01]  /*0080*/  LDC R6, c[0x0][0x360] ;  /* 0x0000d800ff067b82 */ /* 0x000e220000000800 */
[----:B------:R-:W-:Y:S02]  /*0090*/  IMAD.MOV.U32 R0, RZ, RZ, -0xeb60d36 ;  /* 0xf149f2caff007424 */ /* 0x000fe400078e00ff */
[----:B------:R-:W-:-:S05]  /*00a0*/  IMAD.MOV.U32 R7, RZ, RZ, R9 ;  /* 0x000000ffff077224 */ /* 0x000fca00078e0009 */
[----:B------:R-:W1:Y:S02]  /*00b0*/  LDC.64 R4, c[0x0][0x380] ;  /* 0x0000e000ff047b82 */ /* 0x000e640000000a00 */
.L_x_2:
[----:B-1----:R-:W-:-:S06]  /*00c0*/  IMAD.WIDE R2, R7, 0x4, R4 ;  /* 0x0000000407027825 */ /* 0x002fcc00078e0204 */
[----:B------:R-:W2:Y:S01]  /*00d0*/  LDG.E R3, desc[UR6][R2.64] ;  /* 0x0000000602037981 */ /* 0x000ea2000c1e1900 */
[----:B0-----:R-:W-:-:S05]  /*00e0*/  IMAD.IADD R7, R6, 0x1, R7 ;  /* 0x0000000106077824 */ /* 0x001fca00078e0207 */
[----:B------:R-:W-:Y:S02]  /*00f0*/  ISETP.GE.AND P1, PT, R7, UR4, PT ;  /* 0x0000000407007c0c */ /* 0x000fe4000bf26270 */
[----:B--2---:R-:W-:-:S04]  /*0100*/  FSETP.GT.AND P0, PT, R3, R0, PT ;  /* 0x000000000300720b */ /* 0x004fc80003f04000 */
[----:B------:R-:W-:-:S07]  /*0110*/  FSEL R0, R3, R0, P0 ;  /* 0x0000000003007208 */ /* 0x000fce0000000000 */
[----:B------:R-:W-:Y:S05]  /*0120*/  @!P1 BRA `(.L_x_2) ;  /* 0xfffffffc00e49947 */ /* 0x000fea000383ffff */
.L_x_1:
[----:B------:R-:W-:Y:S05]  /*0130*/  BSYNC.RECONVERGENT B0 ;  /* 0x0000000000007941 */ /* 0x000fea0003800200 */
.L_x_0:
[----:B------:R-:W0:Y:S01]  /*0140*/  S2UR UR5, SR_CgaCtaId ;  /* 0x00000000000579c3 */ /* 0x000e220000008800 */
[----:B------:R-:W-:Y:S02]  /*0150*/  UMOV UR4, 0x400 ;  /* 0x0000040000047882 */ /* 0x000fe40000000000 */
[----:B0-----:R-:W-:-:S06]  /*0160*/  ULEA UR4, UR5, UR4, 0x18 ;  /* 0x0000000405047291 */ /* 0x001fcc000f8ec0ff */
[----:B------:R-:W-:-:S05]  /*0170*/  LEA R3, R9, UR4, 0x2 ;  /* 0x0000000409037c11 */ /* 0x000fca000f8e10ff */
[----:B------:R-:W0:Y:S01]  /*0180*/  LDCU UR4, c[0x0][0x360] ;  /* 0x00006c00ff0477ac */ /* 0x000e220008000800 */
[----:B------:R1:W-:Y:S01]  /*0190*/  STS [R3], R0 ;  /* 0x0000000003007388 */ /* 0x0003e20000000800 */
[----:B0-----:R-:W-:Y:S01]  /*01a0*/  UISETP.GE.U32.AND UP0, UPT, UR4, 0x2, UPT ;  /* 0x000000020400788c */ /* 0x001fe2000bf06070 */
[----:B------:R-:W-:Y:S08]  /*01b0*/  BAR.SYNC.DEFER_BLOCKING 0x0 ;  /* 0x0000000000007b1d */ /* 0x000ff00000010000 */
[----:B-1----:R-:W-:Y:S05]  /*01c0*/  BRA.U !UP0, `(.L_x_3) ;  /* 0x00000001083c7547 */ /* 0x002fea000b800000 */
[----:B------:R-:W-:-:S07]  /*01d0*/  IMAD.U32 R0, RZ, RZ, UR4 ;  /* 0x00000004ff007e24 */ /* 0x000fce000f8e00ff */
.L_x_6:
[--C-:B------:R-:W-:Y:S01]  /*01e0*/  IMAD.MOV.U32 R5, RZ, RZ, R0.reuse ;  /* 0x000000ffff057224 */ /* 0x100fe200078e0000 */
[----:B------:R-:W-:Y:S01]  /*01f0*/  SHF.R.U32.HI R0, RZ, 0x1, R0 ;  /* 0x00000001ff007819 */ /* 0x000fe20000011600 */
[----:B------:R-:W-:Y:S03]  /*0200*/  BSSY.RECONVERGENT B0, `(.L_x_4) ;  /* 0x0000008000007945 */ /* 0x000fe60003800200 */
[----:B------:R-:W-:-:S13]  /*0210*/  ISETP.GE.U32.AND P0, PT, R9, R0, PT ;  /* 0x000000000900720c */ /* 0x000fda0003f06070 */
[----:B0-----:R-:W-:Y:S05]  /*0220*/  @P0 BRA `(.L_x_5) ;  /* 0x0000000000140947 */ /* 0x001fea0003800000 */
[----:B------:R-:W-:Y:S01]  /*0230*/  IMAD R2, R0, 0x4, R3 ;  /* 0x0000000400027824 */ /* 0x000fe200078e0203 */
[----:B------:R-:W-:Y:S05]  /*0240*/  LDS R4, [R3] ;  /* 0x0000000003047984 */ /* 0x000fea0000000800 */
[----:B------:R-:W0:Y:S02]  /*0250*/  LDS R2, [R2] ;  /* 0x0000000002027984 */ /* 0x000e240000000800 */
[----:B0-----:R-:W-:-:S13]  /*0260*/  FSETP.GT.AND P0, PT, R2, R4, PT ;  /* 0x000000040200720b */ /* 0x001fda0003f04000 */
[----:B------:R0:W-:Y:S02]  /*0270*/  @P0 STS [R3], R2 ;  /* 0x0000000203000388 */ /* 0x0001e40000000800 */
.L_x_5:
[----:B------:R-:W-:Y:S05]  /*0280*/  BSYNC.RECONVERGENT B0 ;  /* 0x0000000000007941 */ /* 0x000fea0003800200 */
.L_x_4:
[----:B------:R-:W-:Y:S01]  /*0290*/  BAR.SYNC.DEFER_BLOCKING 0x0 ;  /* 0x0000000000007b1d */ /* 0x000fe20000010000 */
[----:B------:R-:W-:-:S13]  /*02a0*/  ISETP.GT.U32.AND P0, PT, R5, 0x3, PT ;  /* 0x000000030500780c */ /* 0x000fda0003f04070 */
[----:B------:R-:W-:Y:S05]  /*02b0*/  @P0 BRA `(.L_x_6) ;  /* 0xfffffffc00c80947 */ /* 0x000fea000383ffff */
.L_x_3:
[----:B------:R-:W-:-:S13]  /*02c0*/  ISETP.NE.AND P0, PT, R9, RZ, PT ;  /* 0x000000ff0900720c */ /* 0x000fda0003f05270 */
[----:B------:R-:W-:Y:S05]  /*02d0*/  @P0 EXIT ;  /* 0x000000000000094d */ /* 0x000fea0003800000 */
[----:B------:R-:W1:Y:S02]  /*02e0*/  LDCU UR4, c[0x0][0x388] ;  /* 0x00007100ff0477ac */ /* 0x000e640008000800 */
[----:B-1----:R-:W-:-:S09]  /*02f0*/  UISETP.GE.AND UP0, UPT, UR4, 0x1, UPT ;  /* 0x000000010400788c */ /* 0x002fd2000bf06270 */
[----:B------:R-:W-:Y:S05]  /*0300*/  BRA.U !UP0, `(.L_x_7) ;  /* 0x0000000108387547 */ /* 0x000fea000b800000 */
[----:B------:R-:W1:Y:S01]  /*0310*/  S2UR UR5, SR_CgaCtaId ;  /* 0x00000000000579c3 */ /* 0x000e620000008800 */
[----:B------:R-:W-:Y:S01]  /*0320*/  UMOV UR4, 0x400 ;  /* 0x0000040000047882 */ /* 0x000fe20000000000 */
[----:B------:R-:W-:-:S06]  /*0330*/  IMAD.MOV.U32 R7, RZ, RZ, RZ ;  /* 0x000000ffff077224 */ /* 0x000fcc00078e00ff */
[----:B------:R-:W2:Y:S01]  /*0340*/  LDC.64 R4, c[0x0][0x380] ;  /* 0x0000e000ff047b82 */ /* 0x000ea20000000a00 */
[----:B-1----:R-:W-:-:S09]  /*0350*/  ULEA UR4, UR5, UR4, 0x18 ;  /* 0x0000000405047291 */ /* 0x002fd2000f8ec0ff */
[----:B------:R-:W1:Y:S02]  /*0360*/  LDS R0, [UR4] ;  /* 0x00000004ff007984 */ /* 0x000e640008000800 */
[----:B------:R-:W3:Y:S02]  /*0370*/  LDCU UR4, c[0x0][0x388] ;  /* 0x00007100ff0477ac */ /* 0x000ee40008000800 */
.L_x_9:
[----:B0-2---:R-:W-:-:S06]  /*0380*/  IMAD.WIDE.U32 R2, R7, 0x4, R4 ;  /* 0x0000000407027825 */ /* 0x005fcc00078e0004 */
[----:B------:R-:W1:Y:S02]  /*0390*/  LDG.E R3, desc[UR6][R2.64] ;  /* 0x0000000602037981 */ /* 0x000e64000c1e1900 */
[----:B-1----:R-:W-:-:S13]  /*03a0*/  FSETP.NEU.AND P0, PT, R3, R0, PT ;  /* 0x000000000300720b */ /* 0x002fda0003f0d000 */
[----:B------:R-:W-:Y:S05]  /*03b0*/  @!P0 BRA `(.L_x_8) ;  /* 0x0000000000188947 */ /* 0x000fea0003800000 */
[----:B------:R-:W-:-:S05]  /*03c0*/  VIADD R7, R7, 0x1 ;  /* 0x0000000107077836 */ /* 0x000fca0000000000 */
[----:B---3--:R-:W-:-:S13]  /*03d0*/  ISETP.NE.AND P0, PT, R7, UR4, PT ;  /* 0x0000000407007c0c */ /* 0x008fda000bf05270 */
[----:B------:R-:W-:Y:S05]  /*03e0*/  @P0 BRA `(.L_x_9) ;  /* 0xfffffffc00e40947 */ /* 0x000fea000383ffff */
.L_x_7:
[----:B0-----:R-:W0:Y:S02]  /*03f0*/  LDC.64 R2, c[0x0][0x390] ;  /* 0x0000e400ff027b82 */ /* 0x001e240000000a00 */
[----:B0-----:R-:W-:Y:S01]  /*0400*/  STG.E desc[UR6][R2.64], RZ ;  /* 0x000000ff02007986 */ /* 0x001fe2000c101906 */
[----:B------:R-:W-:Y:S05]  /*0410*/  EXIT ;  /* 0x000000000000794d */ /* 0x000fea0003800000 */
.L_x_8:
[----:B------:R-:W0:Y:S02]  /*0420*/  LDC.64 R2, c[0x0][0x390] ;  /* 0x0000e400ff027b82 */ /* 0x000e240000000a00 */
[----:B0-----:R-:W-:Y:S01]  /*0430*/  STG.E desc[UR6][R2.64], R7 ;  /* 0x0000000702007986 */ /* 0x001fe2000c101906 */
[----:B---3--:R-:W-:Y:S05]  /*0440*/  EXIT ;  /* 0x000000000000794d */ /* 0x008fea0003800000 */
.L_x_10:
[----:B------:R-:W-:-:S00]  /*0450*/  BRA `(.L_x_10) ;  /* 0xfffffffc00fc7947 */ /* 0x000fc0000383ffff */
[----:B------:R-:W-:-:S00]  /*0460*/  NOP ;  /* 0x0000000000007918 */ /* 0x000fc00000000000 */
        /* <DEDUP_REMOVED lines=9> */
.L_x_11:


//--------------------- .nv.shared.greedy_sample  --------------------------
	.section	.nv.shared.greedy_sample,"aw",@nobits
	.sectionflags	@""
	.align	16
	.zero		1024


//--------------------- .nv.shared.reserved.0     --------------------------
	.section	.nv.shared.reserved.0,"aw",@nobits
	.weak		__nv_reservedSMEM_offset_0_alias
	.size		__nv_reservedSMEM_offset_0_alias, 0, 64
	.other		__nv_reservedSMEM_offset_0_alias,@"STO_CUDA_RESERVED_SHARED STV_DEFAULT"
__nv_reservedSMEM_offset_0_alias:
	.zero		0
	.zero		64


//--------------------- .nv.constant0.greedy_sample --------------------------
	.section	.nv.constant0.greedy_sample,"a",@progbits
	.sectionflags	@""
	.align	4
.nv.constant0.greedy_sample:
	.zero		920


//--------------------- SYMBOLS --------------------------

	.type		.nv.reservedSmem.offset0,@object
	.size		.nv.reservedSmem.offset0,0x4
	.type		.nv.reservedSmem.cap,@object
	.size		.nv.reservedSmem.cap,0x4
